//
// Generated by NVIDIA NVVM Compiler
//
// Compiler Build ID: CL-36424714
// Cuda compilation tools, release 13.0, V13.0.88
// Based on NVVM 20.0.0
//

.version 9.0
.target sm_100
.address_size 64

	// .globl	_Z14hello_from_gpuv
.extern .func  (.param .b32 func_retval0) vprintf
(
	.param .b64 vprintf_param_0,
	.param .b64 vprintf_param_1
)
;
.global .align 1 .b8 $str[46] = {104, 101, 108, 108, 111, 32, 119, 111, 114, 108, 100, 32, 102, 114, 111, 109, 32, 98, 108, 111, 99, 107, 45, 37, 100, 32, 97, 110, 100, 32, 116, 104, 114, 101, 97, 100, 45, 40, 37, 100, 44, 37, 100, 41, 10};

.visible .entry _Z14hello_from_gpuv()
{
	.local .align 8 .b8 	__local_depot0[16];
	.reg .b64 	%SP;
	.reg .b64 	%SPL;
	.reg .b32 	%r<6>;
	.reg .b64 	%rd<5>;

	mov.u64 	%SPL, __local_depot0;
	cvta.local.u64 	%SP, %SPL;
	add.u64 	%rd1, %SP, 0;
	add.u64 	%rd2, %SPL, 0;
	mov.u32 	%r1, %ctaid.x;
	mov.u32 	%r2, %tid.x;
	mov.u32 	%r3, %tid.y;
	st.local.v2.u32 	[%rd2], {%r1, %r2};
	st.local.u32 	[%rd2+8], %r3;
	mov.u64 	%rd3, $str;
	cvta.global.u64 	%rd4, %rd3;
	{ // callseq 0, 0
	.param .b64 param0;
	st.param.b64 	[param0], %rd4;
	.param .b64 param1;
	st.param.b64 	[param1], %rd1;
	.param .b32 retval0;
	call.uni (retval0), 
	vprintf, 
	(
	param0, 
	param1
	);
	ld.param.b32 	%r4, [retval0];
	} // callseq 0
	ret;

}


// ===== COMPILED SASS (sm_100) =====

	.target	sm_100

	.elftype	@"ET_EXEC"


//--------------------- .note.nv.tkinfo           --------------------------
	.section	.note.nv.tkinfo,"",@"SHT_NOTE"
	.sectionflags	@"SHF_NOTE_NV_TKINFO"
	.tkinfo
        /*0018*/ 	.word	0x00000002
        /*0030*/ 	.string	""
        /*0030*/ 	.string	"ptxas"
        /*0030*/ 	.string	"Cuda compilation tools, release 13.0, V13.0.88"
        /*0030*/ 	.string	"Build cuda_13.0.r13.0/compiler.36424714_0"
        /*0030*/ 	.string	"-arch sm_100 -m 64 "



//--------------------- .note.nv.cuinfo           --------------------------
	.section	.note.nv.cuinfo,"",@"SHT_NOTE"
	.sectionflags	@"SHF_NOTE_NV_CUINFO"
        /*0018*/ 	.short	0x0002
        /*001a*/ 	.short	0x0064
        /*001c*/ 	.short	0x0082
	.zero		2


//--------------------- .nv.info                  --------------------------
	.section	.nv.info,"",@"SHT_CUDA_INFO"
	.align	4


	//----- nvinfo : EIATTR_REGCOUNT
	.align		4
        /*0000*/ 	.byte	0x04, 0x2f
        /*0002*/ 	.short	(.L_2 - .L_1)
	.align		4
.L_1:
        /*0004*/ 	.word	index@(_Z14hello_from_gpuv)
        /*0008*/ 	.word	0x00000018


	//----- nvinfo : EIATTR_FRAME_SIZE
	.align		4
.L_2:
        /*000c*/ 	.byte	0x04, 0x11
        /*000e*/ 	.short	(.L_4 - .L_3)
	.align		4
.L_3:
        /*0010*/ 	.word	index@(_Z14hello_from_gpuv)
        /*0014*/ 	.word	0x00000010


	//----- nvinfo : EIATTR_MIN_STACK_SIZE
	.align		4
.L_4:
        /*0018*/ 	.byte	0x04, 0x12
        /*001a*/ 	.short	(.L_6 - .L_5)
	.align		4
.L_5:
        /*001c*/ 	.word	index@(_Z14hello_from_gpuv)
        /*0020*/ 	.word	0x00000010
.L_6:


//--------------------- .nv.compat                --------------------------
	.section	.nv.compat,"",@"SHT_CUDA_COMPAT_INFO"
	.align	4
        /*0000*/ 	.byte	0x02, 0x09, 0x00, 0x00, 0x02, 0x02, 0x01, 0x00, 0x02, 0x05, 0x05, 0x00, 0x03, 0x07, 0x01, 0x01
        /*0010*/ 	.byte	0x02, 0x03, 0x00, 0x00, 0x02, 0x06, 0x01, 0x00, 0x04, 0x0b, 0x08, 0x00, 0x09, 0x00, 0x00, 0x00
        /*0020*/ 	.byte	0x00, 0x00, 0x00, 0x00


//--------------------- .nv.info._Z14hello_from_gpuv --------------------------
	.section	.nv.info._Z14hello_from_gpuv,"",@"SHT_CUDA_INFO"
	.sectionflags	@""
	.align	4


	//----- nvinfo : EIATTR_CUDA_API_VERSION
	.align		4
        /*0000*/ 	.byte	0x04, 0x37
        /*0002*/ 	.short	(.L_8 - .L_7)
.L_7:
        /*0004*/ 	.word	0x00000082


	//----- nvinfo : EIATTR_SPARSE_MMA_MASK
	.align		4
.L_8:
        /*0008*/ 	.byte	0x03, 0x50
        /*000a*/ 	.short	0x0000


	//----- nvinfo : EIATTR_MAXREG_COUNT
	.align		4
        /*000c*/ 	.byte	0x03, 0x1b
        /*000e*/ 	.short	0x00ff


	//----- nvinfo : EIATTR_EXTERNS
	.align		4
        /*0010*/ 	.byte	0x04, 0x0f
        /*0012*/ 	.short	(.L_10 - .L_9)


	//   ....[0]....
	.align		4
.L_9:
        /*0014*/ 	.word	index@(vprintf)


	//----- nvinfo : EIATTR_MERCURY_ISA_VERSION
	.align		4
.L_10:
        /*0018*/ 	.byte	0x03, 0x5f
        /*001a*/ 	.short	0x0101


	//----- nvinfo : EIATTR_VRC_CTA_INIT_COUNT
	.align		4
        /*001c*/ 	.byte	0x02, 0x4a
	.zero		1
	.zero		1


	//----- nvinfo : EIATTR_SYSCALL_OFFSETS
	.align		4
        /*0020*/ 	.byte	0x04, 0x46
        /*0022*/ 	.short	(.L_12 - .L_11)


	//   ....[0]....
.L_11:
        /*0024*/ 	.word	0x00000110


	//----- nvinfo : EIATTR_EXIT_INSTR_OFFSETS
	.align		4
.L_12:
        /*0028*/ 	.byte	0x04, 0x1c
        /*002a*/ 	.short	(.L_14 - .L_13)


	//   ....[0]....
.L_13:
        /*002c*/ 	.word	0x00000120


	//----- nvinfo : EIATTR_SW_WAR
	.align		4
.L_14:
        /*0030*/ 	.byte	0x04, 0x36
        /*0032*/ 	.short	(.L_16 - .L_15)
.L_15:
        /*0034*/ 	.word	0x00000008
.L_16:


//--------------------- .nv.callgraph             --------------------------
	.section	.nv.callgraph,"",@"SHT_CUDA_CALLGRAPH"
	.align	4
	.sectionentsize	8
	.align		4
        /*0000*/ 	.word	0x00000000
	.align		4
        /*0004*/ 	.word	0xffffffff
	.align		4
        /*0008*/ 	.word	index@(_Z14hello_from_gpuv)
	.align		4
        /*000c*/ 	.word	index@(vprintf)
	.align		4
        /*0010*/ 	.word	0x00000000
	.align		4
        /*0014*/ 	.word	0xfffffffe
	.align		4
        /*0018*/ 	.word	0x00000000
	.align		4
        /*001c*/ 	.word	0xfffffffd
	.align		4
        /*0020*/ 	.word	0x00000000
	.align		4
        /*0024*/ 	.word	0xfffffffc


//--------------------- .nv.constant4             --------------------------
	.section	.nv.constant4,"a",@progbits
	.align	8
	.align		8
.nv.constant4:
        /*0000*/ 	.dword	vprintf
	.align		8
        /*0008*/ 	.dword	$str


//--------------------- .text._Z14hello_from_gpuv --------------------------
	.section	.text._Z14hello_from_gpuv,"ax",@progbits
	.align	128
        .global         _Z14hello_from_gpuv
        .type           _Z14hello_from_gpuv,@function
        .size           _Z14hello_from_gpuv,(.L_x_2 - _Z14hello_from_gpuv)
        .other          _Z14hello_from_gpuv,@"STO_CUDA_ENTRY STV_DEFAULT"
_Z14hello_from_gpuv:
.text._Z14hello_from_gpuv:
[----:B------:R-:W0:Y:S01]  /*0000*/  LDC R1, c[0x0][0x37c] ;  /* 0x0000df00ff017b82 */ /* 0x000e220000000800 */
[----:B------:R-:W1:Y:S01]  /*0010*/  S2R R8, SR_CTAID.X ;  /* 0x0000000000087919 */ /* 0x000e620000002500 */
[----:B0-----:R-:W-:Y:S01]  /*0020*/  VIADD R1, R1, 0xfffffff0 ;  /* 0xfffffff001017836 */ /* 0x001fe20000000000 */
[----:B------:R-:W-:Y:S01]  /*0030*/  MOV R0, 0x0 ;  /* 0x0000000000007802 */ /* 0x000fe20000000f00 */
[----:B------:R-:W0:Y:S01]  /*0040*/  LDCU UR4, c[0x0][0x2f8] ;  /* 0x00005f00ff0477ac */ /* 0x000e220008000800 */
[----:B------:R-:W1:Y:S03]  /*0050*/  S2R R9, SR_TID.X ;  /* 0x0000000000097919 */ /* 0x000e660000002100 */
[----:B------:R2:W3:Y:S01]  /*0060*/  LDC.64 R2, c[0x4][R0] ;  /* 0x0100000000027b82 */ /* 0x0004e20000000a00 */
[----:B------:R-:W4:Y:S01]  /*0070*/  LDCU.64 UR6, c[0x4][0x8] ;  /* 0x01000100ff0677ac */ /* 0x000f220008000a00 */
[----:B------:R-:W5:Y:S01]  /*0080*/  S2R R10, SR_TID.Y ;  /* 0x00000000000a7919 */ /* 0x000f620000002200 */
[----:B------:R-:W2:Y:S01]  /*0090*/  LDCU UR5, c[0x0][0x2fc] ;  /* 0x00005f80ff0577ac */ /* 0x000ea20008000800 */
[----:B0-----:R-:W-:Y:S01]  /*00a0*/  IADD3 R6, P0, PT, R1, UR4, RZ ;  /* 0x0000000401067c10 */ /* 0x001fe2000ff1e0ff */
[----:B----4-:R-:W-:Y:S01]  /*00b0*/  IMAD.U32 R4, RZ, RZ, UR6 ;  /* 0x00000006ff047e24 */ /* 0x010fe2000f8e00ff */
[----:B------:R-:W-:-:S03]  /*00c0*/  MOV R5, UR7 ;  /* 0x0000000700057c02 */ /* 0x000fc60008000f00 */
[----:B--2---:R-:W-:Y:S01]  /*00d0*/  IMAD.X R7, RZ, RZ, UR5, P0 ;  /* 0x00000005ff077e24 */ /* 0x004fe200080e06ff */
[----:B-1----:R0:W-:Y:S04]  /*00e0*/  STL.64 [R1], R8 ;  /* 0x0000000801007387 */ /* 0x0021e80000100a00 */
[----:B-----5:R0:W-:Y:S03]  /*00f0*/  STL [R1+0x8], R10 ;  /* 0x0000080a01007387 */ /* 0x0201e60000100800 */
[----:B------:R-:W-:-:S07]  /*0100*/  LEPC R20, `(.L_x_0) ;  /* 0x000000001014794e */ /* 0x000fce0000000000 */
[----:B0--3--:R-:W-:Y:S05]  /*0110*/  CALL.ABS.NOINC R2 ;  /* 0x0000000002007343 */ /* 0x009fea0003c00000 */
.L_x_0:
[----:B------:R-:W-:Y:S05]  /*0120*/  EXIT ;  /* 0x000000000000794d */ /* 0x000fea0003800000 */
.L_x_1:
[----:B------:R-:W-:-:S00]  /*0130*/  BRA `(.L_x_1) ;  /* 0xfffffffc00fc7947 */ /* 0x000fc0000383ffff */
[----:B------:R-:W-:-:S00]  /*0140*/  NOP ;  /* 0x0000000000007918 */ /* 0x000fc00000000000 */
        /* <DEDUP_REMOVED lines=11> */
.L_x_2:


//--------------------- .nv.global.init           --------------------------
	.section	.nv.global.init,"aw",@progbits
.nv.global.init:
	.type		$str,@object
	.size		$str,(.L_0 - $str)
$str:
        /*0000*/ 	.byte	0x68, 0x65, 0x6c, 0x6c, 0x6f, 0x20, 0x77, 0x6f, 0x72, 0x6c, 0x64, 0x20, 0x66, 0x72, 0x6f, 0x6d
        /*0010*/ 	.byte	0x20, 0x62, 0x6c, 0x6f, 0x63, 0x6b, 0x2d, 0x25, 0x64, 0x20, 0x61, 0x6e, 0x64, 0x20, 0x74, 0x68
        /*0020*/ 	.byte	0x72, 0x65, 0x61, 0x64, 0x2d, 0x28, 0x25, 0x64, 0x2c, 0x25, 0x64, 0x29, 0x0a, 0x00
.L_0:


//--------------------- .nv.shared.reserved.0     --------------------------
	.section	.nv.shared.reserved.0,"aw",@nobits
	.weak		__nv_reservedSMEM_offset_0_alias
	.size		__nv_reservedSMEM_offset_0_alias, 0, 64
	.other		__nv_reservedSMEM_offset_0_alias,@"STO_CUDA_RESERVED_SHARED STV_DEFAULT"
__nv_reservedSMEM_offset_0_alias:
	.zero		0
	.zero		64


//--------------------- .nv.constant0._Z14hello_from_gpuv --------------------------
	.section	.nv.constant0._Z14hello_from_gpuv,"a",@progbits
	.sectionflags	@""
	.align	4
.nv.constant0._Z14hello_from_gpuv:
	.zero		896


//--------------------- SYMBOLS --------------------------

	.type		.nv.reservedSmem.offset0,@object
	.size		.nv.reservedSmem.offset0,0x4
	.type		vprintf,@function
